//
// Generated by NVIDIA NVVM Compiler
//
// Compiler Build ID: CL-36424714
// Cuda compilation tools, release 13.0, V13.0.88
// Based on NVVM 20.0.0
//

.version 9.0
.target sm_100
.address_size 64

	// .globl	_Z5benesiiPcPiPViiS_S_
.extern .func  (.param .b32 func_retval0) vprintf
(
	.param .b64 vprintf_param_0,
	.param .b64 vprintf_param_1
)
;
.global .align 1 .b8 $str[19] = {118, 97, 108, 105, 100, 58, 37, 100, 32, 105, 110, 100, 101, 120, 58, 37, 100, 10};

.visible .entry _Z5benesiiPcPiPViiS_S_(
	.param .u32 _Z5benesiiPcPiPViiS_S__param_0,
	.param .u32 _Z5benesiiPcPiPViiS_S__param_1,
	.param .u64 .ptr .align 1 _Z5benesiiPcPiPViiS_S__param_2,
	.param .u64 .ptr .align 1 _Z5benesiiPcPiPViiS_S__param_3,
	.param .u64 .ptr .align 1 _Z5benesiiPcPiPViiS_S__param_4,
	.param .u32 _Z5benesiiPcPiPViiS_S__param_5,
	.param .u64 .ptr .align 1 _Z5benesiiPcPiPViiS_S__param_6,
	.param .u64 .ptr .align 1 _Z5benesiiPcPiPViiS_S__param_7
)
{
	.local .align 8 .b8 	__local_depot0[8];
	.reg .b64 	%SP;
	.reg .b64 	%SPL;
	.reg .pred 	%p<19>;
	.reg .b16 	%rs<12>;
	.reg .b32 	%r<116>;
	.reg .b64 	%rd<69>;

	mov.u64 	%SPL, __local_depot0;
	cvta.local.u64 	%SP, %SPL;
	ld.param.u32 	%r20, [_Z5benesiiPcPiPViiS_S__param_0];
	ld.param.u32 	%r21, [_Z5benesiiPcPiPViiS_S__param_1];
	ld.param.u64 	%rd23, [_Z5benesiiPcPiPViiS_S__param_2];
	ld.param.u64 	%rd24, [_Z5benesiiPcPiPViiS_S__param_3];
	ld.param.u64 	%rd25, [_Z5benesiiPcPiPViiS_S__param_4];
	ld.param.u64 	%rd26, [_Z5benesiiPcPiPViiS_S__param_6];
	ld.param.u64 	%rd27, [_Z5benesiiPcPiPViiS_S__param_7];
	cvta.to.global.u64 	%rd1, %rd26;
	cvta.to.global.u64 	%rd2, %rd27;
	cvta.to.global.u64 	%rd3, %rd23;
	cvta.to.global.u64 	%rd4, %rd24;
	cvta.to.global.u64 	%rd5, %rd25;
	mov.u32 	%r1, %tid.x;
	mov.u32 	%r23, %tid.y;
	mov.u32 	%r24, %tid.z;
	mov.u32 	%r25, %ntid.x;
	mov.u32 	%r26, %ntid.y;
	mad.lo.s32 	%r27, %r24, %r26, %r23;
	mad.lo.s32 	%r28, %r27, %r25, %r1;
	and.b32  	%r29, %r28, 1073741822;
	mul.lo.s32 	%r30, %r25, %r26;
	mov.u32 	%r31, %ntid.z;
	mul.lo.s32 	%r32, %r30, %r31;
	sub.s32 	%r33, %r32, %r29;
	min.u32 	%r34, %r33, 2;
	sub.s32 	%r35, 32, %r34;
	mov.b32 	%r36, -1;
	shr.u32 	%r37, %r36, %r35;
	// begin inline asm
	mov.u32 %r22, %laneid;
	// end inline asm
	and.b32  	%r38, %r22, -2;
	shl.b32 	%r2, %r37, %r38;
	mov.u32 	%r3, %ctaid.x;
	setp.ne.s32 	%p2, %r3, 0;
	@%p2 bra 	$L__BB0_5;
	shl.b32 	%r4, %r1, 1;
	add.s32 	%r103, %r20, %r4;
	cvt.u64.u32 	%rd64, %r103;
	add.s64 	%rd6, %rd3, %rd64;
	shr.u32 	%r104, %r20, 31;
	add.s32 	%r105, %r20, %r104;
	shr.s32 	%r106, %r105, 1;
	add.s32 	%r107, %r106, %r1;
	mul.wide.u32 	%rd65, %r107, 4;
	add.s64 	%rd7, %rd5, %rd65;
	add.s32 	%r108, %r103, 1;
	cvt.u64.u32 	%rd66, %r108;
	add.s64 	%rd8, %rd3, %rd66;
	mov.b32 	%r112, 0;
$L__BB0_2:
	add.s32 	%r109, %r4, %r112;
	cvt.s64.s32 	%rd67, %r109;
	add.s64 	%rd68, %rd1, %rd67;
	ld.global.u8 	%rs1, [%rd68];
	ld.global.u8 	%rs2, [%rd68+1];
	add.s32 	%r112, %r112, %r20;
$L__BB0_3:
	ld.volatile.global.u32 	%r110, [%rd7];
	setp.eq.s32 	%p17, %r110, 1;
	@%p17 bra 	$L__BB0_3;
	st.global.u8 	[%rd6], %rs1;
	st.global.u8 	[%rd8], %rs2;
	bar.warp.sync 	%r2;
	mov.b32 	%r111, 1;
	st.volatile.global.u32 	[%rd7], %r111;
	setp.lt.s32 	%p18, %r112, 128;
	@%p18 bra 	$L__BB0_2;
	bra.uni 	$L__BB0_27;
$L__BB0_5:
	setp.ge.u32 	%p3, %r3, %r21;
	@%p3 bra 	$L__BB0_14;
	shr.u32 	%r78, %r20, 31;
	add.s32 	%r79, %r20, %r78;
	shr.s32 	%r80, %r79, 1;
	mad.lo.s32 	%r82, %r80, %r3, %r1;
	mul.wide.u32 	%rd52, %r82, 4;
	add.s64 	%rd9, %rd5, %rd52;
	shl.b32 	%r7, %r1, 1;
	add.s32 	%r83, %r3, -1;
	mad.lo.s32 	%r84, %r20, %r83, %r7;
	mul.wide.u32 	%rd53, %r84, 4;
	add.s64 	%rd10, %rd4, %rd53;
	add.s32 	%r85, %r84, 1;
	mul.wide.u32 	%rd54, %r85, 4;
	add.s64 	%rd11, %rd4, %rd54;
	mul.lo.s32 	%r8, %r20, %r3;
	mov.u32 	%r86, %nctaid.x;
	add.s32 	%r87, %r86, -1;
	setp.ne.s32 	%p11, %r3, %r87;
	add.s32 	%r88, %r21, -1;
	setp.ne.s32 	%p12, %r3, %r88;
	and.pred  	%p1, %p11, %p12;
	add.s32 	%r89, %r82, %r80;
	mul.wide.u32 	%rd55, %r89, 4;
	add.s64 	%rd12, %rd5, %rd55;
	add.s32 	%r90, %r8, %r20;
	add.s32 	%r91, %r90, %r7;
	cvt.u64.u32 	%rd56, %r91;
	add.s64 	%rd13, %rd3, %rd56;
	add.s32 	%r92, %r91, 1;
	cvt.u64.u32 	%rd57, %r92;
	add.s64 	%rd14, %rd3, %rd57;
	mov.b32 	%r113, 0;
	not.pred 	%p15, %p1;
$L__BB0_7:
	ld.volatile.global.u32 	%r93, [%rd9];
	setp.eq.s32 	%p13, %r93, 0;
	@%p13 bra 	$L__BB0_7;
	ld.global.u32 	%r94, [%rd10];
	ld.global.u32 	%r95, [%rd11];
	add.s32 	%r96, %r94, %r8;
	cvt.u64.u32 	%rd58, %r96;
	add.s64 	%rd59, %rd3, %rd58;
	ld.global.u8 	%rs3, [%rd59];
	add.s32 	%r97, %r95, %r8;
	cvt.u64.u32 	%rd60, %r97;
	add.s64 	%rd61, %rd3, %rd60;
	ld.global.u8 	%rs4, [%rd61];
	mov.b32 	%r98, 0;
	st.volatile.global.u32 	[%rd9], %r98;
$L__BB0_9:
	ld.volatile.global.u32 	%r99, [%rd12];
	setp.eq.s32 	%p14, %r99, 1;
	@%p14 bra 	$L__BB0_9;
	st.global.u8 	[%rd13], %rs3;
	st.global.u8 	[%rd14], %rs4;
	bar.warp.sync 	%r2;
	@%p15 bra 	$L__BB0_12;
	bar.warp.sync 	%r2;
	mov.b32 	%r101, 1;
	st.volatile.global.u32 	[%rd12], %r101;
	bra.uni 	$L__BB0_13;
$L__BB0_12:
	ld.global.u8 	%rs10, [%rd13];
	add.s32 	%r100, %r7, %r113;
	cvt.s64.s32 	%rd62, %r100;
	add.s64 	%rd63, %rd2, %rd62;
	st.global.u8 	[%rd63], %rs10;
	ld.global.u8 	%rs11, [%rd14];
	st.global.u8 	[%rd63+1], %rs11;
$L__BB0_13:
	add.s32 	%r113, %r113, %r20;
	setp.lt.s32 	%p16, %r113, 128;
	@%p16 bra 	$L__BB0_7;
	bra.uni 	$L__BB0_27;
$L__BB0_14:
	setp.eq.s32 	%p4, %r3, %r21;
	@%p4 bra 	$L__BB0_21;
	shr.u32 	%r40, %r20, 31;
	add.s32 	%r41, %r20, %r40;
	shr.s32 	%r42, %r41, 1;
	mad.lo.s32 	%r43, %r42, %r3, %r1;
	mul.wide.u32 	%rd28, %r43, 4;
	add.s64 	%rd15, %rd5, %rd28;
	shl.b32 	%r11, %r1, 1;
	mul.lo.s32 	%r12, %r20, %r3;
	mov.u32 	%r44, %nctaid.x;
	add.s32 	%r13, %r44, -1;
	add.s32 	%r45, %r43, %r42;
	mul.wide.u32 	%rd29, %r45, 4;
	add.s64 	%rd16, %rd5, %rd29;
	add.s32 	%r46, %r12, %r20;
	add.s32 	%r47, %r46, %r11;
	cvt.u64.u32 	%rd30, %r47;
	add.s64 	%rd17, %rd3, %rd30;
	add.s32 	%r48, %r47, 1;
	cvt.u64.u32 	%rd31, %r48;
	add.s64 	%rd18, %rd3, %rd31;
	sub.s32 	%r14, %r47, %r1;
	mul.wide.u32 	%rd32, %r14, 4;
	add.s64 	%rd19, %rd5, %rd32;
	mov.b32 	%r115, 128;
$L__BB0_16:
	ld.volatile.global.u32 	%r49, [%rd15];
	setp.eq.s32 	%p5, %r49, 0;
	@%p5 bra 	$L__BB0_16;
	bar.sync 	0;
	rem.u32 	%r50, %r3, %r21;
	add.s32 	%r51, %r50, -1;
	mad.lo.s32 	%r52, %r51, %r20, %r11;
	mul.wide.u32 	%rd33, %r52, 4;
	add.s64 	%rd34, %rd4, %rd33;
	ld.global.u32 	%r53, [%rd34];
	add.s32 	%r54, %r52, 1;
	mul.wide.u32 	%rd35, %r54, 4;
	add.s64 	%rd36, %rd4, %rd35;
	ld.global.u32 	%r55, [%rd36];
	add.s32 	%r56, %r53, %r12;
	cvt.u64.u32 	%rd37, %r56;
	add.s64 	%rd38, %rd3, %rd37;
	ld.global.u8 	%rs7, [%rd38];
	add.s32 	%r57, %r55, %r12;
	cvt.u64.u32 	%rd39, %r57;
	add.s64 	%rd40, %rd3, %rd39;
	ld.global.u8 	%rs8, [%rd40];
	mov.b32 	%r58, 0;
	st.volatile.global.u32 	[%rd15], %r58;
$L__BB0_18:
	ld.volatile.global.u32 	%r59, [%rd16];
	setp.eq.s32 	%p6, %r59, 1;
	@%p6 bra 	$L__BB0_18;
	setp.eq.s32 	%p7, %r3, %r13;
	st.global.u8 	[%rd17], %rs7;
	st.global.u8 	[%rd18], %rs8;
	@%p7 bra 	$L__BB0_25;
	mov.b32 	%r60, 1;
	st.volatile.global.u32 	[%rd16], %r60;
	ld.volatile.global.u32 	%r61, [%rd19];
	add.u64 	%rd41, %SP, 0;
	add.u64 	%rd42, %SPL, 0;
	st.local.v2.u32 	[%rd42], {%r61, %r14};
	mov.u64 	%rd43, $str;
	cvta.global.u64 	%rd44, %rd43;
	{ // callseq 0, 0
	.param .b64 param0;
	st.param.b64 	[param0], %rd44;
	.param .b64 param1;
	st.param.b64 	[param1], %rd41;
	.param .b32 retval0;
	call.uni (retval0), 
	vprintf, 
	(
	param0, 
	param1
	);
	ld.param.b32 	%r62, [retval0];
	} // callseq 0
	bra.uni 	$L__BB0_26;
$L__BB0_21:
	mad.lo.s32 	%r66, %r20, %r21, %r20;
	shl.b32 	%r15, %r1, 1;
	add.s32 	%r67, %r66, %r15;
	cvt.u64.u32 	%rd47, %r67;
	add.s64 	%rd20, %rd3, %rd47;
	shr.u32 	%r68, %r20, 31;
	add.s32 	%r69, %r20, %r68;
	shr.s32 	%r70, %r69, 1;
	mad.lo.s32 	%r71, %r70, %r21, %r70;
	add.s32 	%r72, %r71, %r1;
	mul.wide.u32 	%rd48, %r72, 4;
	add.s64 	%rd21, %rd5, %rd48;
	add.s32 	%r73, %r67, 1;
	cvt.u64.u32 	%rd49, %r73;
	add.s64 	%rd22, %rd3, %rd49;
	mov.b32 	%r114, 128;
$L__BB0_22:
	add.s32 	%r74, %r15, %r114;
	cvt.s64.s32 	%rd50, %r74;
	add.s64 	%rd51, %rd1, %rd50;
	ld.global.u8 	%rs5, [%rd51];
	ld.global.u8 	%rs6, [%rd51+1];
	add.s32 	%r114, %r114, %r20;
$L__BB0_23:
	ld.volatile.global.u32 	%r75, [%rd21];
	setp.eq.s32 	%p9, %r75, 1;
	@%p9 bra 	$L__BB0_23;
	st.global.u8 	[%rd20], %rs5;
	st.global.u8 	[%rd22], %rs6;
	bar.sync 	0;
	mov.b32 	%r76, 1;
	st.volatile.global.u32 	[%rd21], %r76;
	bar.sync 	0;
	setp.lt.s32 	%p10, %r114, 256;
	@%p10 bra 	$L__BB0_22;
	bra.uni 	$L__BB0_27;
$L__BB0_25:
	add.s32 	%r64, %r11, %r115;
	cvt.s64.s32 	%rd45, %r64;
	add.s64 	%rd46, %rd2, %rd45;
	st.global.u8 	[%rd46], %rs7;
	ld.global.u8 	%rs9, [%rd18];
	st.global.u8 	[%rd46+1], %rs9;
$L__BB0_26:
	add.s32 	%r115, %r115, %r20;
	setp.lt.s32 	%p8, %r115, 256;
	@%p8 bra 	$L__BB0_16;
$L__BB0_27:
	ret;

}


// ===== COMPILED SASS (sm_100) =====

	.target	sm_100

	.elftype	@"ET_EXEC"


//--------------------- .note.nv.tkinfo           --------------------------
	.section	.note.nv.tkinfo,"",@"SHT_NOTE"
	.sectionflags	@"SHF_NOTE_NV_TKINFO"
	.tkinfo
        /*0018*/ 	.word	0x00000002
        /*0030*/ 	.string	""
        /*0030*/ 	.string	"ptxas"
        /*0030*/ 	.string	"Cuda compilation tools, release 13.0, V13.0.88"
        /*0030*/ 	.string	"Build cuda_13.0.r13.0/compiler.36424714_0"
        /*0030*/ 	.string	"-arch sm_100 -m 64 "



//--------------------- .note.nv.cuinfo           --------------------------
	.section	.note.nv.cuinfo,"",@"SHT_NOTE"
	.sectionflags	@"SHF_NOTE_NV_CUINFO"
        /*0018*/ 	.short	0x0002
        /*001a*/ 	.short	0x0064
        /*001c*/ 	.short	0x0082
	.zero		2


//--------------------- .nv.info                  --------------------------
	.section	.nv.info,"",@"SHT_CUDA_INFO"
	.align	4


	//----- nvinfo : EIATTR_REGCOUNT
	.align		4
        /*0000*/ 	.byte	0x04, 0x2f
        /*0002*/ 	.short	(.L_2 - .L_1)
	.align		4
.L_1:
        /*0004*/ 	.word	index@(_Z5benesiiPcPiPViiS_S_)
        /*0008*/ 	.word	0x00000024


	//----- nvinfo : EIATTR_FRAME_SIZE
	.align		4
.L_2:
        /*000c*/ 	.byte	0x04, 0x11
        /*000e*/ 	.short	(.L_4 - .L_3)
	.align		4
.L_3:
        /*0010*/ 	.word	index@(_Z5benesiiPcPiPViiS_S_)
        /*0014*/ 	.word	0x00000008


	//----- nvinfo : EIATTR_MIN_STACK_SIZE
	.align		4
.L_4:
        /*0018*/ 	.byte	0x04, 0x12
        /*001a*/ 	.short	(.L_6 - .L_5)
	.align		4
.L_5:
        /*001c*/ 	.word	index@(_Z5benesiiPcPiPViiS_S_)
        /*0020*/ 	.word	0x00000008
.L_6:


//--------------------- .nv.compat                --------------------------
	.section	.nv.compat,"",@"SHT_CUDA_COMPAT_INFO"
	.align	4
        /*0000*/ 	.byte	0x02, 0x09, 0x00, 0x00, 0x02, 0x02, 0x01, 0x00, 0x02, 0x05, 0x05, 0x00, 0x03, 0x07, 0x01, 0x01
        /*0010*/ 	.byte	0x02, 0x03, 0x00, 0x00, 0x02, 0x06, 0x01, 0x00, 0x04, 0x0b, 0x08, 0x00, 0x09, 0x00, 0x00, 0x00
        /*0020*/ 	.byte	0x00, 0x00, 0x00, 0x00


//--------------------- .nv.info._Z5benesiiPcPiPViiS_S_ --------------------------
	.section	.nv.info._Z5benesiiPcPiPViiS_S_,"",@"SHT_CUDA_INFO"
	.sectionflags	@""
	.align	4


	//----- nvinfo : EIATTR_CUDA_API_VERSION
	.align		4
        /*0000*/ 	.byte	0x04, 0x37
        /*0002*/ 	.short	(.L_8 - .L_7)
.L_7:
        /*0004*/ 	.word	0x00000082


	//----- nvinfo : EIATTR_KPARAM_INFO
	.align		4
.L_8:
        /*0008*/ 	.byte	0x04, 0x17
        /*000a*/ 	.short	(.L_10 - .L_9)
.L_9:
        /*000c*/ 	.word	0x00000000
        /*0010*/ 	.short	0x0007
        /*0012*/ 	.short	0x0030
        /*0014*/ 	.byte	0x00, 0xf5, 0x21, 0x00


	//----- nvinfo : EIATTR_KPARAM_INFO
	.align		4
.L_10:
        /*0018*/ 	.byte	0x04, 0x17
        /*001a*/ 	.short	(.L_12 - .L_11)
.L_11:
        /*001c*/ 	.word	0x00000000
        /*0020*/ 	.short	0x0006
        /*0022*/ 	.short	0x0028
        /*0024*/ 	.byte	0x00, 0xf5, 0x21, 0x00


	//----- nvinfo : EIATTR_KPARAM_INFO
	.align		4
.L_12:
        /*0028*/ 	.byte	0x04, 0x17
        /*002a*/ 	.short	(.L_14 - .L_13)
.L_13:
        /*002c*/ 	.word	0x00000000
        /*0030*/ 	.short	0x0005
        /*0032*/ 	.short	0x0020
        /*0034*/ 	.byte	0x00, 0xf0, 0x11, 0x00


	//----- nvinfo : EIATTR_KPARAM_INFO
	.align		4
.L_14:
        /*0038*/ 	.byte	0x04, 0x17
        /*003a*/ 	.short	(.L_16 - .L_15)
.L_15:
        /*003c*/ 	.word	0x00000000
        /*0040*/ 	.short	0x0004
        /*0042*/ 	.short	0x0018
        /*0044*/ 	.byte	0x00, 0xf5, 0x21, 0x00


	//----- nvinfo : EIATTR_KPARAM_INFO
	.align		4
.L_16:
        /*0048*/ 	.byte	0x04, 0x17
        /*004a*/ 	.short	(.L_18 - .L_17)
.L_17:
        /*004c*/ 	.word	0x00000000
        /*0050*/ 	.short	0x0003
        /*0052*/ 	.short	0x0010
        /*0054*/ 	.byte	0x00, 0xf5, 0x21, 0x00


	//----- nvinfo : EIATTR_KPARAM_INFO
	.align		4
.L_18:
        /*0058*/ 	.byte	0x04, 0x17
        /*005a*/ 	.short	(.L_20 - .L_19)
.L_19:
        /*005c*/ 	.word	0x00000000
        /*0060*/ 	.short	0x0002
        /*0062*/ 	.short	0x0008
        /*0064*/ 	.byte	0x00, 0xf5, 0x21, 0x00


	//----- nvinfo : EIATTR_KPARAM_INFO
	.align		4
.L_20:
        /*0068*/ 	.byte	0x04, 0x17
        /*006a*/ 	.short	(.L_22 - .L_21)
.L_21:
        /*006c*/ 	.word	0x00000000
        /*0070*/ 	.short	0x0001
        /*0072*/ 	.short	0x0004
        /*0074*/ 	.byte	0x00, 0xf0, 0x11, 0x00


	//----- nvinfo : EIATTR_KPARAM_INFO
	.align		4
.L_22:
        /*0078*/ 	.byte	0x04, 0x17
        /*007a*/ 	.short	(.L_24 - .L_23)
.L_23:
        /*007c*/ 	.word	0x00000000
        /*0080*/ 	.short	0x0000
        /*0082*/ 	.short	0x0000
        /*0084*/ 	.byte	0x00, 0xf0, 0x11, 0x00


	//----- nvinfo : EIATTR_SPARSE_MMA_MASK
	.align		4
.L_24:
        /*0088*/ 	.byte	0x03, 0x50
        /*008a*/ 	.short	0x0000


	//----- nvinfo : EIATTR_MAXREG_COUNT
	.align		4
        /*008c*/ 	.byte	0x03, 0x1b
        /*008e*/ 	.short	0x00ff


	//----- nvinfo : EIATTR_NUM_BARRIERS
	.align		4
        /*0090*/ 	.byte	0x02, 0x4c
        /*0092*/ 	.byte	0x01
	.zero		1


	//----- nvinfo : EIATTR_EXTERNS
	.align		4
        /*0094*/ 	.byte	0x04, 0x0f
        /*0096*/ 	.short	(.L_26 - .L_25)


	//   ....[0]....
	.align		4
.L_25:
        /*0098*/ 	.word	index@(vprintf)


	//----- nvinfo : EIATTR_MERCURY_ISA_VERSION
	.align		4
.L_26:
        /*009c*/ 	.byte	0x03, 0x5f
        /*009e*/ 	.short	0x0101


	//----- nvinfo : EIATTR_INT_WARP_WIDE_INSTR_OFFSETS
	.align		4
        /*00a0*/ 	.byte	0x04, 0x31
        /*00a2*/ 	.short	(.L_28 - .L_27)


	//   ....[0]....
.L_27:
        /*00a4*/ 	.word	0x00000380


	//   ....[1]....
        /*00a8*/ 	.word	0x00000390


	//   ....[2]....
        /*00ac*/ 	.word	0x000003b0


	//   ....[3]....
        /*00b0*/ 	.word	0x000007d0


	//   ....[4]....
        /*00b4*/ 	.word	0x000007e0


	//   ....[5]....
        /*00b8*/ 	.word	0x00000800


	//   ....[6]....
        /*00bc*/ 	.word	0x00000860


	//   ....[7]....
        /*00c0*/ 	.word	0x00000870


	//   ....[8]....
        /*00c4*/ 	.word	0x00000880


	//----- nvinfo : EIATTR_COOP_GROUP_MASK_REGIDS
	.align		4
.L_28:
        /*00c8*/ 	.byte	0x04, 0x29
        /*00ca*/ 	.short	(.L_30 - .L_29)


	//   ....[0]....
.L_29:
        /*00cc*/ 	.word	0x0500000f


	//   ....[1]....
        /*00d0*/ 	.word	0x0500000f


	//   ....[2]....
        /*00d4*/ 	.word	0x0500000f


	//   ....[3]....
        /*00d8*/ 	.word	0x0500000f


	//   ....[4]....
        /*00dc*/ 	.word	0x0500000f


	//   ....[5]....
        /*00e0*/ 	.word	0x0500000f


	//----- nvinfo : EIATTR_COOP_GROUP_INSTR_OFFSETS
	.align		4
.L_30:
        /*00e4*/ 	.byte	0x04, 0x28
        /*00e6*/ 	.short	(.L_32 - .L_31)


	//   ....[0]....
.L_31:
        /*00e8*/ 	.word	0x000003f0


	//   ....[1]....
        /*00ec*/ 	.word	0x00000840


	//   ....[2]....
        /*00f0*/ 	.word	0x000008b0


	//   ....[3]....
        /*00f4*/ 	.word	0x000012b0


	//   ....[4]....
        /*00f8*/ 	.word	0x00001310


	//   ....[5]....
        /*00fc*/ 	.word	0x00001370


	//----- nvinfo : EIATTR_VRC_CTA_INIT_COUNT
	.align		4
.L_32:
        /*0100*/ 	.byte	0x02, 0x4a
	.zero		1
	.zero		1


	//----- nvinfo : EIATTR_SYSCALL_OFFSETS
	.align		4
        /*0104*/ 	.byte	0x04, 0x46
        /*0106*/ 	.short	(.L_34 - .L_33)


	//   ....[0]....
.L_33:
        /*0108*/ 	.word	0x00000f50


	//----- nvinfo : EIATTR_EXIT_INSTR_OFFSETS
	.align		4
.L_34:
        /*010c*/ 	.byte	0x04, 0x1c
        /*010e*/ 	.short	(.L_36 - .L_35)


	//   ....[0]....
.L_35:
        /*0110*/ 	.word	0x00000430


	//   ....[1]....
        /*0114*/ 	.word	0x000009a0


	//   ....[2]....
        /*0118*/ 	.word	0x00001020


	//   ....[3]....
        /*011c*/ 	.word	0x00001280


	//----- nvinfo : EIATTR_CRS_STACK_SIZE
	.align		4
.L_36:
        /*0120*/ 	.byte	0x04, 0x1e
        /*0122*/ 	.short	(.L_38 - .L_37)
.L_37:
        /*0124*/ 	.word	0x00000000


	//----- nvinfo : EIATTR_CBANK_PARAM_SIZE
	.align		4
.L_38:
        /*0128*/ 	.byte	0x03, 0x19
        /*012a*/ 	.short	0x0038


	//----- nvinfo : EIATTR_PARAM_CBANK
	.align		4
        /*012c*/ 	.byte	0x04, 0x0a
        /*012e*/ 	.short	(.L_40 - .L_39)
	.align		4
.L_39:
        /*0130*/ 	.word	index@(.nv.constant0._Z5benesiiPcPiPViiS_S_)
        /*0134*/ 	.short	0x0380
        /*0136*/ 	.short	0x0038


	//----- nvinfo : EIATTR_SW_WAR
	.align		4
.L_40:
        /*0138*/ 	.byte	0x04, 0x36
        /*013a*/ 	.short	(.L_42 - .L_41)
.L_41:
        /*013c*/ 	.word	0x00000008
.L_42:


//--------------------- .nv.callgraph             --------------------------
	.section	.nv.callgraph,"",@"SHT_CUDA_CALLGRAPH"
	.align	4
	.sectionentsize	8
	.align		4
        /*0000*/ 	.word	0x00000000
	.align		4
        /*0004*/ 	.word	0xffffffff
	.align		4
        /*0008*/ 	.word	index@(_Z5benesiiPcPiPViiS_S_)
	.align		4
        /*000c*/ 	.word	index@(vprintf)
	.align		4
        /*0010*/ 	.word	0x00000000
	.align		4
        /*0014*/ 	.word	0xfffffffe
	.align		4
        /*0018*/ 	.word	0x00000000
	.align		4
        /*001c*/ 	.word	0xfffffffd
	.align		4
        /*0020*/ 	.word	0x00000000
	.align		4
        /*0024*/ 	.word	0xfffffffc


//--------------------- .nv.constant4             --------------------------
	.section	.nv.constant4,"a",@progbits
	.align	8
	.align		8
.nv.constant4:
        /*0000*/ 	.dword	vprintf
	.align		8
        /*0008*/ 	.dword	$str


//--------------------- .text._Z5benesiiPcPiPViiS_S_ --------------------------
	.section	.text._Z5benesiiPcPiPViiS_S_,"ax",@progbits
	.align	128
        .global         _Z5benesiiPcPiPViiS_S_
        .type           _Z5benesiiPcPiPViiS_S_,@function
        .size           _Z5benesiiPcPiPViiS_S_,(.L_x_36 - _Z5benesiiPcPiPViiS_S_)
        .other          _Z5benesiiPcPiPViiS_S_,@"STO_CUDA_ENTRY STV_DEFAULT"
_Z5benesiiPcPiPViiS_S_:
.text._Z5benesiiPcPiPViiS_S_:
[----:B------:R-:W0:Y:S01]  /*0000*/  LDC R1, c[0x0][0x37c] ;  /* 0x0000df00ff017b82 */ /* 0x000e220000000800 */
[----:B------:R-:W1:Y:S01]  /*0010*/  S2R R0, SR_TID.Y ;  /* 0x0000000000007919 */ /* 0x000e620000002200 */
[----:B------:R-:W2:Y:S06]  /*0020*/  LDCU UR6, c[0x0][0x2fc] ;  /* 0x00005f80ff0677ac */ /* 0x000eac0008000800 */
[----:B------:R-:W3:Y:S01]  /*0030*/  S2UR UR39, SR_CTAID.X ;  /* 0x00000000002779c3 */ /* 0x000ee20000002500 */
[----:B0-----:R-:W-:Y:S01]  /*0040*/  VIADD R1, R1, 0xfffffff8 ;  /* 0xfffffff801017836 */ /* 0x001fe20000000000 */
[----:B------:R-:W1:Y:S01]  /*0050*/  S2R R3, SR_TID.Z ;  /* 0x0000000000037919 */ /* 0x000e620000002300 */
[----:B------:R-:W0:Y:S01]  /*0060*/  LDCU UR4, c[0x0][0x360] ;  /* 0x00006c00ff0477ac */ /* 0x000e220008000800 */
[----:B------:R-:W0:Y:S01]  /*0070*/  S2R R23, SR_TID.X ;  /* 0x0000000000177919 */ /* 0x000e220000002100 */
[----:B------:R-:W1:Y:S03]  /*0080*/  LDCU UR5, c[0x0][0x364] ;  /* 0x00006c80ff0577ac */ /* 0x000e660008000800 */
[----:B------:R-:W4:Y:S01]  /*0090*/  LDC R5, c[0x0][0x368] ;  /* 0x0000da00ff057b82 */ /* 0x000f220000000800 */
[----:B------:R-:W5:Y:S01]  /*00a0*/  S2R R15, SR_LANEID ;  /* 0x00000000000f7919 */ /* 0x000f620000000000 */
[----:B------:R-:W0:Y:S01]  /*00b0*/  LDCU.64 UR36, c[0x0][0x358] ;  /* 0x00006b00ff2477ac */ /* 0x000e220008000a00 */
[----:B---3--:R-:W-:Y:S01]  /*00c0*/  UISETP.NE.AND UP0, UPT, UR39, URZ, UPT ;  /* 0x000000ff2700728c */ /* 0x008fe2000bf05270 */
[----:B-1----:R-:W-:-:S02]  /*00d0*/  IMAD R0, R3, UR5, R0 ;  /* 0x0000000503007c24 */ /* 0x002fc4000f8e0200 */
[----:B------:R-:W-:Y:S02]  /*00e0*/  IMAD.MOV.U32 R3, RZ, RZ, -0x1 ;  /* 0xffffffffff037424 */ /* 0x000fe400078e00ff */
[----:B0-----:R-:W-:Y:S01]  /*00f0*/  IMAD R0, R0, UR4, R23 ;  /* 0x0000000400007c24 */ /* 0x001fe2000f8e0217 */
[----:B------:R-:W-:Y:S01]  /*0100*/  UIMAD UR4, UR4, UR5, URZ ;  /* 0x00000005040472a4 */ /* 0x000fe2000f8e02ff */
[----:B------:R-:W0:Y:S01]  /*0110*/  LDCU UR5, c[0x0][0x2f8] ;  /* 0x00005f00ff0577ac */ /* 0x000e220008000800 */
[----:B-----5:R-:W-:Y:S02]  /*0120*/  LOP3.LUT R15, R15, 0xfffffffe, RZ, 0xc0, !PT ;  /* 0xfffffffe0f0f7812 */ /* 0x020fe400078ec0ff */
[----:B------:R-:W-:-:S05]  /*0130*/  LOP3.LUT R0, R0, 0x3ffffffe, RZ, 0xc0, !PT ;  /* 0x3ffffffe00007812 */ /* 0x000fca00078ec0ff */
[----:B----4-:R-:W-:-:S05]  /*0140*/  IMAD R0, R5, UR4, -R0 ;  /* 0x0000000405007c24 */ /* 0x010fca000f8e0a00 */
[----:B------:R-:W-:-:S04]  /*0150*/  VIMNMX.U32 R0, PT, PT, R0, 0x2, PT ;  /* 0x0000000200007848 */ /* 0x000fc80003fe0000 */
[----:B------:R-:W-:Y:S02]  /*0160*/  IADD3 R0, PT, PT, -R0, 0x20, RZ ;  /* 0x0000002000007810 */ /* 0x000fe40007ffe1ff */
[----:B0-----:R-:W-:Y:S02]  /*0170*/  IADD3 R24, P0, PT, R1, UR5, RZ ;  /* 0x0000000501187c10 */ /* 0x001fe4000ff1e0ff */
[----:B------:R-:W-:-:S03]  /*0180*/  SHF.R.U32.HI R0, RZ, R0, R3 ;  /* 0x00000000ff007219 */ /* 0x000fc60000011603 */
[----:B--2---:R-:W-:Y:S01]  /*0190*/  IMAD.X R2, RZ, RZ, UR6, P0 ;  /* 0x00000006ff027e24 */ /* 0x004fe200080e06ff */
[----:B------:R-:W-:Y:S01]  /*01a0*/  SHF.L.U32 R15, R0, R15, RZ ;  /* 0x0000000f000f7219 */ /* 0x000fe200000006ff */
[----:B------:R-:W-:Y:S06]  /*01b0*/  BRA.U UP0, `(.L_x_0) ;  /* 0x0000000100a07547 */ /* 0x000fec000b800000 */
[----:B------:R-:W0:Y:S01]  /*01c0*/  LDC R0, c[0x0][0x380] ;  /* 0x0000e000ff007b82 */ /* 0x000e220000000800 */
[----:B------:R-:W1:Y:S07]  /*01d0*/  LDCU.64 UR4, c[0x0][0x388] ;  /* 0x00007100ff0477ac */ /* 0x000e6e0008000a00 */
[----:B------:R-:W2:Y:S01]  /*01e0*/  LDC.64 R6, c[0x0][0x398] ;  /* 0x0000e600ff067b82 */ /* 0x000ea20000000a00 */
[-C--:B0-----:R-:W-:Y:S02]  /*01f0*/  LEA R2, R23, R0.reuse, 0x1 ;  /* 0x0000000017027211 */ /* 0x081fe400078e08ff */
[----:B------:R-:W-:-:S03]  /*0200*/  LEA.HI R0, R0, R0, RZ, 0x1 ;  /* 0x0000000000007211 */ /* 0x000fc600078f08ff */
[----:B------:R-:W-:Y:S01]  /*0210*/  VIADD R4, R2, 0x1 ;  /* 0x0000000102047836 */ /* 0x000fe20000000000 */
[----:B------:R-:W-:Y:S01]  /*0220*/  LEA.HI.SX32 R3, R0, R23, 0x1f ;  /* 0x0000001700037211 */ /* 0x000fe200078ffaff */
[----:B------:R-:W-:Y:S01]  /*0230*/  HFMA2 R0, -RZ, RZ, 0, 0 ;  /* 0x00000000ff007431 */ /* 0x000fe200000001ff */
[----:B-1----:R-:W-:Y:S02]  /*0240*/  IADD3 R2, P0, PT, R2, UR4, RZ ;  /* 0x0000000402027c10 */ /* 0x002fe4000ff1e0ff */
[----:B------:R-:W-:Y:S01]  /*0250*/  IADD3 R4, P1, PT, R4, UR4, RZ ;  /* 0x0000000404047c10 */ /* 0x000fe2000ff3e0ff */
[----:B--2---:R-:W-:-:S04]  /*0260*/  IMAD.WIDE.U32 R6, R3, 0x4, R6 ;  /* 0x0000000403067825 */ /* 0x004fc800078e0006 */
[----:B------:R-:W-:Y:S02]  /*0270*/  IMAD.X R3, RZ, RZ, UR5, P0 ;  /* 0x00000005ff037e24 */ /* 0x000fe400080e06ff */
[----:B------:R-:W-:-:S07]  /*0280*/  IMAD.X R5, RZ, RZ, UR5, P1 ;  /* 0x00000005ff057e24 */ /* 0x000fce00088e06ff */
.L_x_4:
[----:B0-----:R-:W0:Y:S01]  /*0290*/  LDCU.64 UR4, c[0x0][0x3a8] ;  /* 0x00007500ff0477ac */ /* 0x001e220008000a00 */
[----:B------:R-:W-:-:S05]  /*02a0*/  IMAD R9, R23, 0x2, R0 ;  /* 0x0000000217097824 */ /* 0x000fca00078e0200 */
[C---:B0-----:R-:W-:Y:S01]  /*02b0*/  IADD3 R8, P0, PT, R9.reuse, UR4, RZ ;  /* 0x0000000409087c10 */ /* 0x041fe2000ff1e0ff */
[----:B------:R-:W0:Y:S03]  /*02c0*/  LDCU UR4, c[0x0][0x380] ;  /* 0x00007000ff0477ac */ /* 0x000e260008000800 */
[----:B------:R-:W-:-:S05]  /*02d0*/  LEA.HI.X.SX32 R9, R9, UR5, 0x1, P0 ;  /* 0x0000000509097c11 */ /* 0x000fca00080f0eff */
[----:B------:R1:W5:Y:S04]  /*02e0*/  LDG.E.U8 R11, desc[UR36][R8.64] ;  /* 0x00000024080b7981 */ /* 0x000368000c1e1100 */
[----:B------:R1:W5:Y:S01]  /*02f0*/  LDG.E.U8 R13, desc[UR36][R8.64+0x1] ;  /* 0x00000124080d7981 */ /* 0x000362000c1e1100 */
[----:B------:R-:W-:Y:S01]  /*0300*/  BSSY B0, `(.L_x_1) ;  /* 0x0000007000007945 */ /* 0x000fe20003800000 */
[----:B0-----:R-:W-:-:S05]  /*0310*/  VIADD R0, R0, UR4 ;  /* 0x0000000400007c36 */ /* 0x001fca0008000000 */
[----:B-1----:R-:W-:-:S13]  /*0320*/  ISETP.GE.AND P0, PT, R0, 0x80, PT ;  /* 0x000000800000780c */ /* 0x002fda0003f06270 */
.L_x_2:
[----:B------:R-:W2:Y:S01]  /*0330*/  LDG.E.STRONG.SYS R8, desc[UR36][R6.64] ;  /* 0x0000002406087981 */ /* 0x000ea2000c1f5900 */
[----:B------:R-:W-:Y:S05]  /*0340*/  YIELD ;  /* 0x0000000000007946 */ /* 0x000fea0003800000 */
[----:B--2---:R-:W-:-:S13]  /*0350*/  ISETP.NE.AND P1, PT, R8, 0x1, PT ;  /* 0x000000010800780c */ /* 0x004fda0003f25270 */
[----:B------:R-:W-:Y:S05]  /*0360*/  @!P1 BRA `(.L_x_2) ;  /* 0xfffffffc00f09947 */ /* 0x000fea000383ffff */
[----:B------:R-:W-:Y:S05]  /*0370*/  BSYNC B0 ;  /* 0x0000000000007941 */ /* 0x000fea0003800000 */
.L_x_1:
[----:B------:R-:W0:Y:S08]  /*0380*/  MATCH.ANY R8, R15 ;  /* 0x000000000f0873a1 */ /* 0x000e3000000e8000 */
[----:B------:R-:W1:Y:S01]  /*0390*/  REDUX.OR UR4, R15 ;  /* 0x000000000f0473c4 */ /* 0x000e620000004000 */
[----:B-----5:R2:W-:Y:S01]  /*03a0*/  STG.E.U8 desc[UR36][R2.64], R11 ;  /* 0x0000000b02007986 */ /* 0x0205e2000c101124 */
[----:B------:R-:W-:-:S03]  /*03b0*/  VOTEU.ANY UR5, UPT, PT ;  /* 0x0000000000057886 */ /* 0x000fc600038e0100 */
[----:B------:R2:W-:Y:S01]  /*03c0*/  STG.E.U8 desc[UR36][R4.64], R13 ;  /* 0x0000000d04007986 */ /* 0x0005e2000c101124 */
[----:B0-----:R-:W-:-:S13]  /*03d0*/  LOP3.LUT P1, RZ, R15, UR5, R8, 0x40, !PT ;  /* 0x000000050fff7c12 */ /* 0x001fda000f824008 */
[----:B-12---:R-:W-:Y:S05]  /*03e0*/  @!P1 BRA.DIV UR4, `(.L_x_3) ;  /* 0x0000000e04a89947 */ /* 0x006fea000b800000 */
[----:B------:R-:W-:Y:S01]  /*03f0*/  NOP ;  /* 0x0000000000007918 */ /* 0x000fe20000000000 */
.L_x_28:
[----:B------:R-:W-:-:S05]  /*0400*/  IMAD.MOV.U32 R9, RZ, RZ, 0x1 ;  /* 0x00000001ff097424 */ /* 0x000fca00078e00ff */
[----:B------:R0:W-:Y:S01]  /*0410*/  STG.E.STRONG.SYS desc[UR36][R6.64], R9 ;  /* 0x0000000906007986 */ /* 0x0001e2000c115924 */
[----:B------:R-:W-:Y:S05]  /*0420*/  @!P0 BRA `(.L_x_4) ;  /* 0xfffffffc00988947 */ /* 0x000fea000383ffff */
[----:B------:R-:W-:Y:S05]  /*0430*/  EXIT ;  /* 0x000000000000794d */ /* 0x000fea0003800000 */
.L_x_0:
[----:B------:R-:W0:Y:S02]  /*0440*/  LDCU UR5, c[0x0][0x384] ;  /* 0x00007080ff0577ac */ /* 0x000e240008000800 */
[----:B0-----:R-:W-:-:S09]  /*0450*/  UISETP.GE.U32.AND UP0, UPT, UR39, UR5, UPT ;  /* 0x000000052700728c */ /* 0x001fd2000bf06070 */
[----:B------:R-:W-:Y:S05]  /*0460*/  BRA.U UP0, `(.L_x_5) ;  /* 0x0000000500507547 */ /* 0x000fea000b800000 */
[----:B------:R-:W0:Y:S01]  /*0470*/  LDC R6, c[0x0][0x380] ;  /* 0x0000e000ff067b82 */ /* 0x000e220000000800 */
[----:B------:R-:W1:Y:S01]  /*0480*/  LDCU.64 UR8, c[0x0][0x388] ;  /* 0x00007100ff0877ac */ /* 0x000e620008000a00 */
[----:B------:R-:W-:Y:S01]  /*0490*/  UIADD3 UR6, UPT, UPT, UR39, -0x1, URZ ;  /* 0xffffffff27067890 */ /* 0x000fe2000fffe0ff */
[----:B------:R-:W2:Y:S05]  /*04a0*/  LDCU UR4, c[0x0][0x370] ;  /* 0x00006e00ff0477ac */ /* 0x000eaa0008000800 */
[----:B------:R-:W3:Y:S01]  /*04b0*/  LDC.64 R4, c[0x0][0x398] ;  /* 0x0000e600ff047b82 */ /* 0x000ee20000000a00 */
[----:B------:R-:W-:-:S04]  /*04c0*/  UIADD3 UR5, UPT, UPT, UR5, -0x1, URZ ;  /* 0xffffffff05057890 */ /* 0x000fc8000fffe0ff */
[----:B------:R-:W-:-:S03]  /*04d0*/  UISETP.NE.AND UP0, UPT, UR39, UR5, UPT ;  /* 0x000000052700728c */ /* 0x000fc6000bf05270 */
[----:B------:R-:W4:Y:S01]  /*04e0*/  LDC.64 R12, c[0x0][0x390] ;  /* 0x0000e400ff0c7b82 */ /* 0x000f220000000a00 */
[C---:B0-----:R-:W-:Y:S01]  /*04f0*/  LEA.HI R0, R6.reuse, R6, RZ, 0x1 ;  /* 0x0000000606007211 */ /* 0x041fe200078f08ff */
[----:B------:R-:W-:Y:S01]  /*0500*/  IMAD R2, R6, UR39, R6 ;  /* 0x0000002706027c24 */ /* 0x000fe2000f8e0206 */
[----:B--2---:R-:W-:Y:S02]  /*0510*/  UIADD3 UR4, UPT, UPT, UR4, -0x1, URZ ;  /* 0xffffffff04047890 */ /* 0x004fe4000fffe0ff */
[----:B------:R-:W-:Y:S02]  /*0520*/  SHF.R.S32.HI R0, RZ, 0x1, R0 ;  /* 0x00000001ff007819 */ /* 0x000fe40000011400 */
[----:B------:R-:W-:-:S03]  /*0530*/  UISETP.NE.AND UP0, UPT, UR39, UR4, UP0 ;  /* 0x000000042700728c */ /* 0x000fc60008705270 */
[----:B------:R-:W-:Y:S01]  /*0540*/  IMAD R3, R0, UR39, R23 ;  /* 0x0000002700037c24 */ /* 0x000fe2000f8e0217 */
[----:B------:R-:W-:-:S03]  /*0550*/  SHF.L.U32 R23, R23, 0x1, RZ ;  /* 0x0000000117177819 */ /* 0x000fc600000006ff */
[----:B------:R-:W-:Y:S02]  /*0560*/  IMAD.IADD R7, R0, 0x1, R3 ;  /* 0x0000000100077824 */ /* 0x000fe400078e0203 */
[----:B------:R-:W-:Y:S02]  /*0570*/  IMAD R11, R6, UR6, R23 ;  /* 0x00000006060b7c24 */ /* 0x000fe4000f8e0217 */
[----:B------:R-:W-:Y:S02]  /*0580*/  IMAD.IADD R6, R23, 0x1, R2 ;  /* 0x0000000117067824 */ /* 0x000fe400078e0202 */
[----:B---3--:R-:W-:-:S04]  /*0590*/  IMAD.WIDE.U32 R2, R3, 0x4, R4 ;  /* 0x0000000403027825 */ /* 0x008fc800078e0004 */
[C---:B------:R-:W-:Y:S01]  /*05a0*/  VIADD R8, R6.reuse, 0x1 ;  /* 0x0000000106087836 */ /* 0x040fe20000000000 */
[----:B-1----:R-:W-:Y:S01]  /*05b0*/  IADD3 R6, P0, PT, R6, UR8, RZ ;  /* 0x0000000806067c10 */ /* 0x002fe2000ff1e0ff */
[----:B------:R-:W-:Y:S01]  /*05c0*/  IMAD.WIDE.U32 R4, R7, 0x4, R4 ;  /* 0x0000000407047825 */ /* 0x000fe200078e0004 */
[C---:B------:R-:W-:Y:S02]  /*05d0*/  IADD3 R7, PT, PT, R11.reuse, 0x1, RZ ;  /* 0x000000010b077810 */ /* 0x040fe40007ffe0ff */
[----:B------:R-:W-:Y:S01]  /*05e0*/  IADD3 R8, P1, PT, R8, UR8, RZ ;  /* 0x0000000808087c10 */ /* 0x000fe2000ff3e0ff */
[----:B----4-:R-:W-:-:S04]  /*05f0*/  IMAD.WIDE.U32 R10, R11, 0x4, R12 ;  /* 0x000000040b0a7825 */ /* 0x010fc800078e000c */
[----:B------:R-:W-:-:S04]  /*0600*/  IMAD.WIDE.U32 R12, R7, 0x4, R12 ;  /* 0x00000004070c7825 */ /* 0x000fc800078e000c */
[----:B------:R-:W-:Y:S02]  /*0610*/  IMAD.X R7, RZ, RZ, UR9, P0 ;  /* 0x00000009ff077e24 */ /* 0x000fe400080e06ff */
[----:B------:R-:W-:Y:S02]  /*0620*/  IMAD.X R9, RZ, RZ, UR9, P1 ;  /* 0x00000009ff097e24 */ /* 0x000fe400088e06ff */
[----:B------:R-:W-:-:S07]  /*0630*/  IMAD.MOV.U32 R0, RZ, RZ, RZ ;  /* 0x000000ffff007224 */ /* 0x000fce00078e00ff */
.L_x_14:
[----:B01----:R-:W-:Y:S01]  /*0640*/  BSSY B0, `(.L_x_6) ;  /* 0x0000005000007945 */ /* 0x003fe20003800000 */
.L_x_7:
[----:B------:R-:W2:Y:S01]  /*0650*/  LDG.E.STRONG.SYS R14, desc[UR36][R2.64] ;  /* 0x00000024020e7981 */ /* 0x000ea2000c1f5900 */
[----:B------:R-:W-:Y:S05]  /*0660*/  YIELD ;  /* 0x0000000000007946 */ /* 0x000fea0003800000 */
[----:B--2---:R-:W-:-:S13]  /*0670*/  ISETP.NE.AND P0, PT, R14, RZ, PT ;  /* 0x000000ff0e00720c */ /* 0x004fda0003f05270 */
[----:B------:R-:W-:Y:S05]  /*0680*/  @!P0 BRA `(.L_x_7) ;  /* 0xfffffffc00f08947 */ /* 0x000fea000383ffff */
[----:B------:R-:W-:Y:S05]  /*0690*/  BSYNC B0 ;  /* 0x0000000000007941 */ /* 0x000fea0003800000 */
.L_x_6:
[----:B------:R-:W2:Y:S01]  /*06a0*/  LDG.E R16, desc[UR36][R12.64] ;  /* 0x000000240c107981 */ /* 0x000ea2000c1e1900 */
[----:B------:R-:W2:Y:S01]  /*06b0*/  LDC R17, c[0x0][0x380] ;  /* 0x0000e000ff117b82 */ /* 0x000ea20000000800 */
[----:B------:R-:W0:Y:S02]  /*06c0*/  LDCU.64 UR4, c[0x0][0x388] ;  /* 0x00007100ff0477ac */ /* 0x000e240008000a00 */
[----:B------:R-:W3:Y:S01]  /*06d0*/  LDG.E R14, desc[UR36][R10.64] ;  /* 0x000000240a0e7981 */ /* 0x000ee2000c1e1900 */
[----:B------:R-:W-:Y:S01]  /*06e0*/  BSSY B0, `(.L_x_8) ;  /* 0x000000e000007945 */ /* 0x000fe20003800000 */
[C---:B--2---:R-:W-:Y:S02]  /*06f0*/  IMAD R16, R17.reuse, UR39, R16 ;  /* 0x0000002711107c24 */ /* 0x044fe4000f8e0210 */
[----:B---3--:R-:W-:-:S03]  /*0700*/  IMAD R14, R17, UR39, R14 ;  /* 0x00000027110e7c24 */ /* 0x008fc6000f8e020e */
[----:B0-----:R-:W-:Y:S02]  /*0710*/  IADD3 R20, P1, PT, R16, UR4, RZ ;  /* 0x0000000410147c10 */ /* 0x001fe4000ff3e0ff */
[----:B------:R-:W-:-:S03]  /*0720*/  IADD3 R18, P0, PT, R14, UR4, RZ ;  /* 0x000000040e127c10 */ /* 0x000fc6000ff1e0ff */
[----:B------:R-:W-:Y:S01]  /*0730*/  IMAD.X R21, RZ, RZ, UR5, P1 ;  /* 0x00000005ff157e24 */ /* 0x000fe200088e06ff */
[----:B------:R-:W-:-:S05]  /*0740*/  IADD3.X R19, PT, PT, RZ, UR5, RZ, P0, !PT ;  /* 0x00000005ff137c10 */ /* 0x000fca00087fe4ff */
[----:B------:R0:W5:Y:S04]  /*0750*/  LDG.E.U8 R21, desc[UR36][R20.64] ;  /* 0x0000002414157981 */ /* 0x000168000c1e1100 */
[----:B------:R0:W5:Y:S04]  /*0760*/  LDG.E.U8 R19, desc[UR36][R18.64] ;  /* 0x0000002412137981 */ /* 0x000168000c1e1100 */
[----:B------:R0:W-:Y:S02]  /*0770*/  STG.E.STRONG.SYS desc[UR36][R2.64], RZ ;  /* 0x000000ff02007986 */ /* 0x0001e4000c115924 */
.L_x_9:
[----:B------:R-:W2:Y:S01]  /*0780*/  LDG.E.STRONG.SYS R14, desc[UR36][R4.64] ;  /* 0x00000024040e7981 */ /* 0x000ea2000c1f5900 */
[----:B------:R-:W-:Y:S05]  /*0790*/  YIELD ;  /* 0x0000000000007946 */ /* 0x000fea0003800000 */
[----:B--2---:R-:W-:-:S13]  /*07a0*/  ISETP.NE.AND P0, PT, R14, 0x1, PT ;  /* 0x000000010e00780c */ /* 0x004fda0003f05270 */
[----:B------:R-:W-:Y:S05]  /*07b0*/  @!P0 BRA `(.L_x_9) ;  /* 0xfffffffc00f08947 */ /* 0x000fea000383ffff */
[----:B------:R-:W-:Y:S05]  /*07c0*/  BSYNC B0 ;  /* 0x0000000000007941 */ /* 0x000fea0003800000 */
.L_x_8:
[----:B------:R-:W1:Y:S08]  /*07d0*/  MATCH.ANY R14, R15 ;  /* 0x000000000f0e73a1 */ /* 0x000e7000000e8000 */
[----:B------:R-:W2:Y:S01]  /*07e0*/  REDUX.OR UR4, R15 ;  /* 0x000000000f0473c4 */ /* 0x000ea20000004000 */
[----:B-----5:R3:W-:Y:S01]  /*07f0*/  STG.E.U8 desc[UR36][R6.64], R19 ;  /* 0x0000001306007986 */ /* 0x0207e2000c101124 */
[----:B------:R-:W-:-:S03]  /*0800*/  VOTEU.ANY UR5, UPT, PT ;  /* 0x0000000000057886 */ /* 0x000fc600038e0100 */
[----:B------:R3:W-:Y:S01]  /*0810*/  STG.E.U8 desc[UR36][R8.64], R21 ;  /* 0x0000001508007986 */ /* 0x0007e2000c101124 */
[----:B-1----:R-:W-:-:S13]  /*0820*/  LOP3.LUT P0, RZ, R15, UR5, R14, 0x40, !PT ;  /* 0x000000050fff7c12 */ /* 0x002fda000f80400e */
[----:B--23--:R-:W-:Y:S05]  /*0830*/  @!P0 BRA.DIV UR4, `(.L_x_10) ;  /* 0x0000000a04ac8947 */ /* 0x00cfea000b800000 */
[----:B------:R-:W-:Y:S01]  /*0840*/  NOP ;  /* 0x0000000000007918 */ /* 0x000fe20000000000 */
.L_x_31:
[----:B------:R-:W-:Y:S05]  /*0850*/  BRA.U !UP0, `(.L_x_11) ;  /* 0x0000000108247547 */ /* 0x000fea000b800000 */
[----:B------:R-:W1:Y:S08]  /*0860*/  MATCH.ANY R14, R15 ;  /* 0x000000000f0e73a1 */ /* 0x000e7000000e8000 */
[----:B------:R-:W2:Y:S01]  /*0870*/  REDUX.OR UR4, R15 ;  /* 0x000000000f0473c4 */ /* 0x000ea20000004000 */
[----:B------:R-:W-:Y:S02]  /*0880*/  VOTEU.ANY UR5, UPT, PT ;  /* 0x0000000000057886 */ /* 0x000fe400038e0100 */
[----:B-1----:R-:W-:-:S13]  /*0890*/  LOP3.LUT P0, RZ, R15, UR5, R14, 0x40, !PT ;  /* 0x000000050fff7c12 */ /* 0x002fda000f80400e */
[----:B--2---:R-:W-:Y:S05]  /*08a0*/  @!P0 BRA.DIV UR4, `(.L_x_12) ;  /* 0x0000000a04a88947 */ /* 0x004fea000b800000 */
[----:B------:R-:W-:Y:S01]  /*08b0*/  NOP ;  /* 0x0000000000007918 */ /* 0x000fe20000000000 */
.L_x_34:
[----:B------:R-:W-:-:S05]  /*08c0*/  IMAD.MOV.U32 R19, RZ, RZ, 0x1 ;  /* 0x00000001ff137424 */ /* 0x000fca00078e00ff */
[----:B------:R1:W-:Y:S01]  /*08d0*/  STG.E.STRONG.SYS desc[UR36][R4.64], R19 ;  /* 0x0000001304007986 */ /* 0x0003e2000c115924 */
[----:B------:R-:W-:Y:S05]  /*08e0*/  BRA `(.L_x_13) ;  /* 0x0000000000207947 */ /* 0x000fea0003800000 */
.L_x_11:
[----:B------:R-:W2:Y:S01]  /*08f0*/  LDG.E.U8 R21, desc[UR36][R6.64] ;  /* 0x0000002406157981 */ /* 0x000ea2000c1e1100 */
[----:B------:R-:W0:Y:S01]  /*0900*/  LDCU.64 UR4, c[0x0][0x3b0] ;  /* 0x00007600ff0477ac */ /* 0x000e220008000a00 */
[----:B------:R-:W-:-:S04]  /*0910*/  IADD3 R14, PT, PT, R23, R0, RZ ;  /* 0x00000000170e7210 */ /* 0x000fc80007ffe0ff */
[----:B0-----:R-:W-:-:S04]  /*0920*/  IADD3 R18, P0, PT, R14, UR4, RZ ;  /* 0x000000040e127c10 */ /* 0x001fc8000ff1e0ff */
[----:B------:R-:W-:-:S05]  /*0930*/  LEA.HI.X.SX32 R19, R14, UR5, 0x1, P0 ;  /* 0x000000050e137c11 */ /* 0x000fca00080f0eff */
[----:B--2---:R0:W-:Y:S04]  /*0940*/  STG.E.U8 desc[UR36][R18.64], R21 ;  /* 0x0000001512007986 */ /* 0x0041e8000c101124 */
[----:B------:R-:W2:Y:S04]  /*0950*/  LDG.E.U8 R25, desc[UR36][R8.64] ;  /* 0x0000002408197981 */ /* 0x000ea8000c1e1100 */
[----:B--2---:R0:W-:Y:S02]  /*0960*/  STG.E.U8 desc[UR36][R18.64+0x1], R25 ;  /* 0x0000011912007986 */ /* 0x0041e4000c101124 */
.L_x_13:
[----:B------:R-:W-:-:S05]  /*0970*/  IMAD.IADD R0, R0, 0x1, R17 ;  /* 0x0000000100007824 */ /* 0x000fca00078e0211 */
[----:B------:R-:W-:-:S13]  /*0980*/  ISETP.GE.AND P0, PT, R0, 0x80, PT ;  /* 0x000000800000780c */ /* 0x000fda0003f06270 */
[----:B------:R-:W-:Y:S05]  /*0990*/  @!P0 BRA `(.L_x_14) ;  /* 0xfffffffc00288947 */ /* 0x000fea000383ffff */
[----:B------:R-:W-:Y:S05]  /*09a0*/  EXIT ;  /* 0x000000000000794d */ /* 0x000fea0003800000 */
.L_x_5:
[----:B------:R-:W-:-:S09]  /*09b0*/  UISETP.NE.AND UP0, UPT, UR39, UR5, UPT ;  /* 0x000000052700728c */ /* 0x000fd2000bf05270 */
[----:B------:R-:W-:Y:S05]  /*09c0*/  BRA.U !UP0, `(.L_x_15) ;  /* 0x0000000508987547 */ /* 0x000fea000b800000 */
[----:B------:R-:W0:Y:S01]  /*09d0*/  LDC R0, c[0x0][0x380] ;  /* 0x0000e000ff007b82 */ /* 0x000e220000000800 */
[----:B------:R-:W1:Y:S01]  /*09e0*/  LDCU.64 UR4, c[0x0][0x388] ;  /* 0x00007100ff0477ac */ /* 0x000e620008000a00 */
[----:B------:R-:W-:Y:S01]  /*09f0*/  IMAD.SHL.U32 R26, R23, 0x2, RZ ;  /* 0x00000002171a7824 */ /* 0x000fe200078e00ff */
[----:B------:R-:W-:Y:S01]  /*0a00*/  MOV R25, 0x80 ;  /* 0x0000008000197802 */ /* 0x000fe20000000f00 */
[----:B------:R-:W2:Y:S04]  /*0a10*/  LDCU UR38, c[0x0][0x370] ;  /* 0x00006e00ff2677ac */ /* 0x000ea80008000800 */
[----:B------:R-:W3:Y:S01]  /*0a20*/  LDC.64 R32, c[0x0][0x398] ;  /* 0x0000e600ff207b82 */ /* 0x000ee20000000a00 */
[----:B--2---:R-:W-:Y:S01]  /*0a30*/  UIADD3 UR38, UPT, UPT, UR38, -0x1, URZ ;  /* 0xffffffff26267890 */ /* 0x004fe2000fffe0ff */
[C---:B0-----:R-:W-:Y:S01]  /*0a40*/  LEA.HI R3, R0.reuse, R0, RZ, 0x1 ;  /* 0x0000000000037211 */ /* 0x041fe200078f08ff */
[----:B------:R-:W-:-:S03]  /*0a50*/  IMAD R5, R0, UR39, R0 ;  /* 0x0000002700057c24 */ /* 0x000fc6000f8e0200 */
[----:B------:R-:W-:Y:S02]  /*0a60*/  SHF.R.S32.HI R0, RZ, 0x1, R3 ;  /* 0x00000001ff007819 */ /* 0x000fe40000011403 */
[----:B------:R-:W-:-:S03]  /*0a70*/  IADD3 R16, PT, PT, R26, R5, RZ ;  /* 0x000000051a107210 */ /* 0x000fc60007ffe0ff */
[--C-:B------:R-:W-:Y:S02]  /*0a80*/  IMAD R31, R0, UR39, R23.reuse ;  /* 0x00000027001f7c24 */ /* 0x100fe4000f8e0217 */
[C---:B------:R-:W-:Y:S02]  /*0a90*/  VIADD R18, R16.reuse, 0x1 ;  /* 0x0000000110127836 */ /* 0x040fe40000000000 */
[----:B------:R-:W-:Y:S01]  /*0aa0*/  IMAD.IADD R23, R16, 0x1, -R23 ;  /* 0x0000000110177824 */ /* 0x000fe200078e0a17 */
[----:B------:R-:W-:Y:S01]  /*0ab0*/  IADD3 R29, PT, PT, R0, R31, RZ ;  /* 0x0000001f001d7210 */ /* 0x000fe20007ffe0ff */
[--C-:B---3--:R-:W-:Y:S01]  /*0ac0*/  IMAD.WIDE.U32 R30, R31, 0x4, R32.reuse ;  /* 0x000000041f1e7825 */ /* 0x108fe200078e0020 */
[----:B-1----:R-:W-:Y:S02]  /*0ad0*/  IADD3 R16, P0, PT, R16, UR4, RZ ;  /* 0x0000000410107c10 */ /* 0x002fe4000ff1e0ff */
[----:B------:R-:W-:Y:S01]  /*0ae0*/  IADD3 R18, P1, PT, R18, UR4, RZ ;  /* 0x0000000412127c10 */ /* 0x000fe2000ff3e0ff */
[----:B------:R-:W-:-:S04]  /*0af0*/  IMAD.WIDE.U32 R28, R29, 0x4, R32 ;  /* 0x000000041d1c7825 */ /* 0x000fc800078e0020 */
[----:B------:R-:W-:Y:S02]  /*0b00*/  IMAD.X R17, RZ, RZ, UR5, P0 ;  /* 0x00000005ff117e24 */ /* 0x000fe400080e06ff */
[----:B------:R-:W-:Y:S02]  /*0b10*/  IMAD.X R19, RZ, RZ, UR5, P1 ;  /* 0x00000005ff137e24 */ /* 0x000fe400088e06ff */
[----:B------:R-:W-:-:S07]  /*0b20*/  IMAD.WIDE.U32 R32, R23, 0x4, R32 ;  /* 0x0000000417207825 */ /* 0x000fce00078e0020 */
.L_x_23:
[----:B0-----:R-:W-:Y:S01]  /*0b30*/  BSSY B0, `(.L_x_16) ;  /* 0x0000005000007945 */ /* 0x001fe20003800000 */
.L_x_17:
[----:B------:R-:W2:Y:S01]  /*0b40*/  LDG.E.STRONG.SYS R0, desc[UR36][R30.64] ;  /* 0x000000241e007981 */ /* 0x000ea2000c1f5900 */
[----:B------:R-:W-:Y:S05]  /*0b50*/  YIELD ;  /* 0x0000000000007946 */ /* 0x000fea0003800000 */
[----:B--2---:R-:W-:-:S13]  /*0b60*/  ISETP.NE.AND P0, PT, R0, RZ, PT ;  /* 0x000000ff0000720c */ /* 0x004fda0003f05270 */
[----:B------:R-:W-:Y:S05]  /*0b70*/  @!P0 BRA `(.L_x_17) ;  /* 0xfffffffc00f08947 */ /* 0x000fea000383ffff */
[----:B------:R-:W-:Y:S05]  /*0b80*/  BSYNC B0 ;  /* 0x0000000000007941 */ /* 0x000fea0003800000 */
.L_x_16:
[----:B------:R-:W0:Y:S01]  /*0b90*/  LDC.64 R4, c[0x0][0x380] ;  /* 0x0000e000ff047b82 */ /* 0x000e220000000a00 */
[----:B------:R-:W-:Y:S05]  /*0ba0*/  WARPSYNC.ALL ;  /* 0x0000000000007948 */ /* 0x000fea0003800000 */
[----:B0-----:R-:W0:Y:S02]  /*0bb0*/  I2F.U32.RP R0, R5 ;  /* 0x0000000500007306 */ /* 0x001e240000209000 */
[----:B------:R-:W-:Y:S01]  /*0bc0*/  BAR.SYNC.DEFER_BLOCKING 0x0 ;  /* 0x0000000000007b1d */ /* 0x000fe20000010000 */
[----:B------:R-:W-:-:S05]  /*0bd0*/  ISETP.NE.U32.AND P1, PT, R5, RZ, PT ;  /* 0x000000ff0500720c */ /* 0x000fca0003f25070 */
[----:B0-----:R-:W0:Y:S02]  /*0be0*/  MUFU.RCP R0, R0 ;  /* 0x0000000000007308 */ /* 0x001e240000001000 */
[----:B0-----:R-:W-:-:S06]  /*0bf0*/  VIADD R6, R0, 0xffffffe ;  /* 0x0ffffffe00067836 */ /* 0x001fcc0000000000 */
[----:B------:R0:W1:Y:S02]  /*0c00*/  F2I.FTZ.U32.TRUNC.NTZ R7, R6 ;  /* 0x0000000600077305 */ /* 0x000064000021f000 */
[----:B0-----:R-:W-:Y:S02]  /*0c10*/  HFMA2 R6, -RZ, RZ, 0, 0 ;  /* 0x00000000ff067431 */ /* 0x001fe400000001ff */
[----:B-1----:R-:W-:-:S04]  /*0c20*/  IMAD.MOV R8, RZ, RZ, -R7 ;  /* 0x000000ffff087224 */ /* 0x002fc800078e0a07 */
[----:B------:R-:W-:-:S04]  /*0c30*/  IMAD R3, R8, R5, RZ ;  /* 0x0000000508037224 */ /* 0x000fc800078e02ff */
[----:B------:R-:W-:-:S06]  /*0c40*/  IMAD.HI.U32 R7, R7, R3, R6 ;  /* 0x0000000307077227 */ /* 0x000fcc00078e0006 */
[----:B------:R-:W-:-:S04]  /*0c50*/  IMAD.HI.U32 R7, R7, UR39, RZ ;  /* 0x0000002707077c27 */ /* 0x000fc8000f8e00ff */
[----:B------:R-:W-:Y:S02]  /*0c60*/  IMAD.MOV R8, RZ, RZ, -R7 ;  /* 0x000000ffff087224 */ /* 0x000fe400078e0a07 */
[----:B------:R-:W0:Y:S02]  /*0c70*/  LDC.64 R6, c[0x0][0x390] ;  /* 0x0000e400ff067b82 */ /* 0x000e240000000a00 */
[----:B------:R-:W-:-:S05]  /*0c80*/  IMAD R8, R5, R8, UR39 ;  /* 0x0000002705087e24 */ /* 0x000fca000f8e0208 */
[----:B------:R-:W-:-:S13]  /*0c90*/  ISETP.GE.U32.AND P0, PT, R8, R5, PT ;  /* 0x000000050800720c */ /* 0x000fda0003f06070 */
[----:B------:R-:W-:-:S05]  /*0ca0*/  @P0 IMAD.IADD R8, R8, 0x1, -R5 ;  /* 0x0000000108080824 */ /* 0x000fca00078e0a05 */
[----:B------:R-:W-:-:S13]  /*0cb0*/  ISETP.GE.U32.AND P0, PT, R8, R5, PT ;  /* 0x000000050800720c */ /* 0x000fda0003f06070 */
[-C--:B------:R-:W-:Y:S02]  /*0cc0*/  @P0 IADD3 R8, PT, PT, R8, -R5.reuse, RZ ;  /* 0x8000000508080210 */ /* 0x080fe40007ffe0ff */
[----:B------:R-:W-:-:S05]  /*0cd0*/  @!P1 LOP3.LUT R8, RZ, R5, RZ, 0x33, !PT ;  /* 0x00000005ff089212 */ /* 0x000fca00078e33ff */
[----:B------:R-:W-:-:S04]  /*0ce0*/  VIADD R3, R8, 0xffffffff ;  /* 0xffffffff08037836 */ /* 0x000fc80000000000 */
[----:B------:R-:W-:-:S04]  /*0cf0*/  IMAD R3, R3, R4, R26 ;  /* 0x0000000403037224 */ /* 0x000fc800078e021a */
[C---:B------:R-:W-:Y:S02]  /*0d00*/  VIADD R11, R3.reuse, 0x1 ;  /* 0x00000001030b7836 */ /* 0x040fe40000000000 */
[----:B0-----:R-:W-:-:S04]  /*0d10*/  IMAD.WIDE.U32 R8, R3, 0x4, R6 ;  /* 0x0000000403087825 */ /* 0x001fc800078e0006 */
[----:B------:R-:W-:Y:S02]  /*0d20*/  IMAD.WIDE.U32 R10, R11, 0x4, R6 ;  /* 0x000000040b0a7825 */ /* 0x000fe400078e0006 */
[----:B------:R-:W2:Y:S01]  /*0d30*/  LDG.E R9, desc[UR36][R8.64] ;  /* 0x0000002408097981 */ /* 0x000ea2000c1e1900 */
[----:B------:R-:W0:Y:S03]  /*0d40*/  LDC.64 R6, c[0x0][0x388] ;  /* 0x0000e200ff067b82 */ /* 0x000e260000000a00 */
[----:B------:R-:W3:Y:S01]  /*0d50*/  LDG.E R11, desc[UR36][R10.64] ;  /* 0x000000240a0b7981 */ /* 0x000ee2000c1e1900 */
[----:B------:R-:W-:Y:S01]  /*0d60*/  BSSY B0, `(.L_x_18) ;  /* 0x000000e000007945 */ /* 0x000fe20003800000 */
[C---:B--2---:R-:W-:Y:S02]  /*0d70*/  IMAD R5, R4.reuse, UR39, R9 ;  /* 0x0000002704057c24 */ /* 0x044fe4000f8e0209 */
[----:B---3--:R-:W-:-:S03]  /*0d80*/  IMAD R3, R4, UR39, R11 ;  /* 0x0000002704037c24 */ /* 0x008fc6000f8e020b */
[-C--:B0-----:R-:W-:Y:S02]  /*0d90*/  IADD3 R4, P0, PT, R5, R6.reuse, RZ ;  /* 0x0000000605047210 */ /* 0x081fe40007f1e0ff */
[----:B------:R-:W-:Y:S02]  /*0da0*/  IADD3 R6, P1, PT, R3, R6, RZ ;  /* 0x0000000603067210 */ /* 0x000fe40007f3e0ff */
[----:B------:R-:W-:-:S03]  /*0db0*/  IADD3.X R5, PT, PT, RZ, R7, RZ, P0, !PT ;  /* 0x00000007ff057210 */ /* 0x000fc600007fe4ff */
[----:B------:R-:W-:Y:S02]  /*0dc0*/  IMAD.X R7, RZ, RZ, R7, P1 ;  /* 0x000000ffff077224 */ /* 0x000fe400008e0607 */
[----:B------:R0:W5:Y:S04]  /*0dd0*/  LDG.E.U8 R3, desc[UR36][R4.64] ;  /* 0x0000002404037981 */ /* 0x000168000c1e1100 */
[----:B------:R0:W5:Y:S04]  /*0de0*/  LDG.E.U8 R7, desc[UR36][R6.64] ;  /* 0x0000002406077981 */ /* 0x000168000c1e1100 */
[----:B------:R0:W-:Y:S02]  /*0df0*/  STG.E.STRONG.SYS desc[UR36][R30.64], RZ ;  /* 0x000000ff1e007986 */ /* 0x0001e4000c115924 */
.L_x_19:
[----:B------:R-:W2:Y:S01]  /*0e00*/  LDG.E.STRONG.SYS R0, desc[UR36][R28.64] ;  /* 0x000000241c007981 */ /* 0x000ea2000c1f5900 */
[----:B------:R-:W-:Y:S05]  /*0e10*/  YIELD ;  /* 0x0000000000007946 */ /* 0x000fea0003800000 */
[----:B--2---:R-:W-:-:S13]  /*0e20*/  ISETP.NE.AND P0, PT, R0, 0x1, PT ;  /* 0x000000010000780c */ /* 0x004fda0003f05270 */
[----:B------:R-:W-:Y:S05]  /*0e30*/  @!P0 BRA `(.L_x_19) ;  /* 0xfffffffc00f08947 */ /* 0x000fea000383ffff */
[----:B------:R-:W-:Y:S05]  /*0e40*/  BSYNC B0 ;  /* 0x0000000000007941 */ /* 0x000fea0003800000 */
.L_x_18:
[----:B-----5:R1:W-:Y:S01]  /*0e50*/  STG.E.U8 desc[UR36][R16.64], R3 ;  /* 0x0000000310007986 */ /* 0x0203e2000c101124 */
[----:B------:R-:W-:-:S03]  /*0e60*/  UISETP.NE.AND UP0, UPT, UR39, UR38, UPT ;  /* 0x000000262700728c */ /* 0x000fc6000bf05270 */
[----:B------:R1:W-:Y:S06]  /*0e70*/  STG.E.U8 desc[UR36][R18.64], R7 ;  /* 0x0000000712007986 */ /* 0x0003ec000c101124 */
[----:B------:R-:W-:Y:S05]  /*0e80*/  BRA.U !UP0, `(.L_x_20) ;  /* 0x0000000108387547 */ /* 0x000fea000b800000 */
[----:B-1----:R-:W-:Y:S01]  /*0e90*/  IMAD.MOV.U32 R3, RZ, RZ, 0x1 ;  /* 0x00000001ff037424 */ /* 0x002fe200078e00ff */
[----:B------:R-:W-:Y:S01]  /*0ea0*/  MOV R8, 0x0 ;  /* 0x0000000000087802 */ /* 0x000fe20000000f00 */
[----:B------:R-:W1:Y:S03]  /*0eb0*/  LDCU.64 UR4, c[0x4][0x8] ;  /* 0x01000100ff0477ac */ /* 0x000e660008000a00 */
[----:B------:R2:W-:Y:S04]  /*0ec0*/  STG.E.STRONG.SYS desc[UR36][R28.64], R3 ;  /* 0x000000031c007986 */ /* 0x0005e8000c115924 */
[----:B------:R-:W3:Y:S01]  /*0ed0*/  LDG.E.STRONG.SYS R22, desc[UR36][R32.64] ;  /* 0x0000002420167981 */ /* 0x000ee2000c1f5900 */
[----:B------:R-:W4:Y:S01]  /*0ee0*/  LDC.64 R8, c[0x4][R8] ;  /* 0x0100000008087b82 */ /* 0x000f220000000a00 */
[----:B0-----:R-:W-:Y:S01]  /*0ef0*/  IMAD.MOV.U32 R6, RZ, RZ, R24 ;  /* 0x000000ffff067224 */ /* 0x001fe200078e0018 */
[----:B------:R-:W-:-:S02]  /*0f00*/  MOV R7, R2 ;  /* 0x0000000200077202 */ /* 0x000fc40000000f00 */
[----:B-1----:R-:W-:Y:S01]  /*0f10*/  MOV R4, UR4 ;  /* 0x0000000400047c02 */ /* 0x002fe20008000f00 */
[----:B------:R-:W-:Y:S01]  /*0f20*/  IMAD.U32 R5, RZ, RZ, UR5 ;  /* 0x00000005ff057e24 */ /* 0x000fe2000f8e00ff */
[----:B---34-:R2:W-:Y:S06]  /*0f30*/  STL.64 [R1], R22 ;  /* 0x0000001601007387 */ /* 0x0185ec0000100a00 */
[----:B------:R-:W-:-:S07]  /*0f40*/  LEPC R20, `(.L_x_21) ;  /* 0x000000001014794e */ /* 0x000fce0000000000 */
[----:B--2---:R-:W-:Y:S05]  /*0f50*/  CALL.ABS.NOINC R8 ;  /* 0x0000000008007343 */ /* 0x004fea0003c00000 */
.L_x_21:
[----:B------:R-:W-:Y:S05]  /*0f60*/  BRA `(.L_x_22) ;  /* 0x00000000001c7947 */ /* 0x000fea0003800000 */
.L_x_20:
[----:B------:R-:W0:Y:S01]  /*0f70*/  LDCU.64 UR4, c[0x0][0x3b0] ;  /* 0x00007600ff0477ac */ /* 0x000e220008000a00 */
[----:B------:R-:W-:-:S05]  /*0f80*/  IMAD.IADD R0, R26, 0x1, R25 ;  /* 0x000000011a007824 */ /* 0x000fca00078e0219 */
[----:B0-----:R-:W-:-:S04]  /*0f90*/  IADD3 R4, P0, PT, R0, UR4, RZ ;  /* 0x0000000400047c10 */ /* 0x001fc8000ff1e0ff */
[----:B------:R-:W-:-:S05]  /*0fa0*/  LEA.HI.X.SX32 R5, R0, UR5, 0x1, P0 ;  /* 0x0000000500057c11 */ /* 0x000fca00080f0eff */
[----:B------:R0:W-:Y:S04]  /*0fb0*/  STG.E.U8 desc[UR36][R4.64], R3 ;  /* 0x0000000304007986 */ /* 0x0001e8000c101124 */
[----:B-1----:R-:W2:Y:S04]  /*0fc0*/  LDG.E.U8 R7, desc[UR36][R18.64] ;  /* 0x0000002412077981 */ /* 0x002ea8000c1e1100 */
[----:B--2---:R0:W-:Y:S02]  /*0fd0*/  STG.E.U8 desc[UR36][R4.64+0x1], R7 ;  /* 0x0000010704007986 */ /* 0x0041e4000c101124 */
.L_x_22:
[----:B------:R-:W1:Y:S02]  /*0fe0*/  LDCU UR4, c[0x0][0x380] ;  /* 0x00007000ff0477ac */ /* 0x000e640008000800 */
[----:B-1----:R-:W-:-:S05]  /*0ff0*/  VIADD R25, R25, UR4 ;  /* 0x0000000419197c36 */ /* 0x002fca0008000000 */
[----:B------:R-:W-:-:S13]  /*1000*/  ISETP.GE.AND P0, PT, R25, 0x100, PT ;  /* 0x000001001900780c */ /* 0x000fda0003f06270 */
[----:B------:R-:W-:Y:S05]  /*1010*/  @!P0 BRA `(.L_x_23) ;  /* 0xfffffff800c48947 */ /* 0x000fea000383ffff */
[----:B------:R-:W-:Y:S05]  /*1020*/  EXIT ;  /* 0x000000000000794d */ /* 0x000fea0003800000 */
.L_x_15:
[----:B------:R-:W0:Y:S01]  /*1030*/  LDCU UR4, c[0x0][0x380] ;  /* 0x00007000ff0477ac */ /* 0x000e220008000800 */
[----:B------:R-:W1:Y:S01]  /*1040*/  LDC.64 R2, c[0x0][0x398] ;  /* 0x0000e600ff027b82 */ /* 0x000e620000000a00 */
[----:B------:R-:W2:Y:S01]  /*1050*/  LDCU.64 UR8, c[0x0][0x388] ;  /* 0x00007100ff0877ac */ /* 0x000ea20008000a00 */
[----:B0-----:R-:W-:Y:S02]  /*1060*/  UIMAD UR6, UR4, UR5, UR4 ;  /* 0x00000005040672a4 */ /* 0x001fe4000f8e0204 */
[----:B------:R-:W-:-:S04]  /*1070*/  ULEA.HI UR4, UR4, UR4, URZ, 0x1 ;  /* 0x0000000404047291 */ /* 0x000fc8000f8f08ff */
[----:B------:R-:W-:Y:S01]  /*1080*/  USHF.R.S32.HI UR4, URZ, 0x1, UR4 ;  /* 0x00000001ff047899 */ /* 0x000fe20008011404 */
[----:B------:R-:W-:-:S03]  /*1090*/  LEA R6, R23, UR6, 0x1 ;  /* 0x0000000617067c11 */ /* 0x000fc6000f8e08ff */
[----:B------:R-:W-:Y:S01]  /*10a0*/  UIMAD UR4, UR4, UR5, UR4 ;  /* 0x00000005040472a4 */ /* 0x000fe2000f8e0204 */
[C---:B------:R-:W-:Y:S02]  /*10b0*/  IADD3 R8, PT, PT, R6.reuse, 0x1, RZ ;  /* 0x0000000106087810 */ /* 0x040fe40007ffe0ff */
[----:B--2---:R-:W-:Y:S02]  /*10c0*/  IADD3 R6, P0, PT, R6, UR8, RZ ;  /* 0x0000000806067c10 */ /* 0x004fe4000ff1e0ff */
[----:B------:R-:W-:Y:S01]  /*10d0*/  IADD3 R8, P1, PT, R8, UR8, RZ ;  /* 0x0000000808087c10 */ /* 0x000fe2000ff3e0ff */
[----:B------:R-:W-:Y:S01]  /*10e0*/  VIADD R5, R23, UR4 ;  /* 0x0000000417057c36 */ /* 0x000fe20008000000 */
[----:B------:R-:W-:Y:S01]  /*10f0*/  UMOV UR4, 0x80 ;  /* 0x0000008000047882 */ /* 0x000fe20000000000 */
[----:B------:R-:W-:Y:S01]  /*1100*/  IMAD.X R7, RZ, RZ, UR9, P0 ;  /* 0x00000009ff077e24 */ /* 0x000fe200080e06ff */
[----:B------:R-:W-:Y:S01]  /*1110*/  IADD3.X R9, PT, PT, RZ, UR9, RZ, P1, !PT ;  /* 0x00000009ff097c10 */ /* 0x000fe20008ffe4ff */
[----:B-1----:R-:W-:-:S08]  /*1120*/  IMAD.WIDE.U32 R2, R5, 0x4, R2 ;  /* 0x0000000405027825 */ /* 0x002fd000078e0002 */
.L_x_25:
[----:B------:R-:W0:Y:S01]  /*1130*/  LDCU.64 UR6, c[0x0][0x3a8] ;  /* 0x00007500ff0677ac */ /* 0x000e220008000a00 */
[----:B------:R-:W-:Y:S01]  /*1140*/  LEA R0, R23, UR4, 0x1 ;  /* 0x0000000417007c11 */ /* 0x000fe2000f8e08ff */
[----:B-1----:R-:W1:Y:S03]  /*1150*/  LDCU UR5, c[0x0][0x380] ;  /* 0x00007000ff0577ac */ /* 0x002e660008000800 */
[----:B0-----:R-:W-:-:S04]  /*1160*/  IADD3 R4, P0, PT, R0, UR6, RZ ;  /* 0x0000000600047c10 */ /* 0x001fc8000ff1e0ff */
[----:B------:R-:W-:-:S05]  /*1170*/  LEA.HI.X.SX32 R5, R0, UR7, 0x1, P0 ;  /* 0x0000000700057c11 */ /* 0x000fca00080f0eff */
[----:B------:R0:W5:Y:S04]  /*1180*/  LDG.E.U8 R11, desc[UR36][R4.64] ;  /* 0x00000024040b7981 */ /* 0x000168000c1e1100 */
[----:B------:R0:W5:Y:S01]  /*1190*/  LDG.E.U8 R13, desc[UR36][R4.64+0x1] ;  /* 0x00000124040d7981 */ /* 0x000162000c1e1100 */
[----:B-1----:R-:W-:-:S04]  /*11a0*/  UIADD3 UR4, UPT, UPT, UR4, UR5, URZ ;  /* 0x0000000504047290 */ /* 0x002fc8000fffe0ff */
[----:B------:R-:W-:-:S11]  /*11b0*/  UISETP.GE.AND UP0, UPT, UR4, 0x100, UPT ;  /* 0x000001000400788c */ /* 0x000fd6000bf06270 */
.L_x_24:
[----:B------:R-:W2:Y:S01]  /*11c0*/  LDG.E.STRONG.SYS R0, desc[UR36][R2.64] ;  /* 0x0000002402007981 */ /* 0x000ea2000c1f5900 */
[----:B------:R-:W-:Y:S05]  /*11d0*/  YIELD ;  /* 0x0000000000007946 */ /* 0x000fea0003800000 */
[----:B--2---:R-:W-:-:S13]  /*11e0*/  ISETP.NE.AND P0, PT, R0, 0x1, PT ;  /* 0x000000010000780c */ /* 0x004fda0003f05270 */
[----:B------:R-:W-:Y:S05]  /*11f0*/  @!P0 BRA `(.L_x_24) ;  /* 0xfffffffc00f08947 */ /* 0x000fea000383ffff */
[----:B-----5:R1:W-:Y:S01]  /*1200*/  STG.E.U8 desc[UR36][R6.64], R11 ;  /* 0x0000000b06007986 */ /* 0x0203e2000c101124 */
[----:B------:R-:W-:Y:S05]  /*1210*/  WARPSYNC.ALL ;  /* 0x0000000000007948 */ /* 0x000fea0003800000 */
[----:B------:R1:W-:Y:S01]  /*1220*/  STG.E.U8 desc[UR36][R8.64], R13 ;  /* 0x0000000d08007986 */ /* 0x0003e2000c101124 */
[----:B0-----:R-:W-:Y:S01]  /*1230*/  IMAD.MOV.U32 R5, RZ, RZ, 0x1 ;  /* 0x00000001ff057424 */ /* 0x001fe200078e00ff */
[----:B------:R-:W-:Y:S06]  /*1240*/  BAR.SYNC.DEFER_BLOCKING 0x0 ;  /* 0x0000000000007b1d */ /* 0x000fec0000010000 */
[----:B------:R1:W-:Y:S02]  /*1250*/  STG.E.STRONG.SYS desc[UR36][R2.64], R5 ;  /* 0x0000000502007986 */ /* 0x0003e4000c115924 */
[----:B------:R-:W-:Y:S06]  /*1260*/  BAR.SYNC.DEFER_BLOCKING 0x0 ;  /* 0x0000000000007b1d */ /* 0x000fec0000010000 */
[----:B------:R-:W-:Y:S05]  /*1270*/  BRA.U !UP0, `(.L_x_25) ;  /* 0xfffffffd08ac7547 */ /* 0x000fea000b83ffff */
[----:B------:R-:W-:Y:S05]  /*1280*/  EXIT ;  /* 0x000000000000794d */ /* 0x000fea0003800000 */
.L_x_3:
[----:B------:R-:W-:Y:S01]  /*1290*/  BSSY B0, `(.L_x_26) ;  /* 0x0000004000007945 */ /* 0x000fe20003800000 */
[----:B------:R-:W-:Y:S05]  /*12a0*/  WARPSYNC.COLLECTIVE R15, `(.L_x_27) ;  /* 0x000000000f087348 */ /* 0x000fea0003c00000 */
[----:B------:R-:W-:Y:S01]  /*12b0*/  NOP ;  /* 0x0000000000007918 */ /* 0x000fe20000000000 */
[----:B------:R-:W-:Y:S05]  /*12c0*/  ENDCOLLECTIVE ;  /* 0x000000000000791b */ /* 0x000fea0003800000 */
.L_x_27:
[----:B------:R-:W-:Y:S05]  /*12d0*/  BSYNC B0 ;  /* 0x0000000000007941 */ /* 0x000fea0003800000 */
.L_x_26:
[----:B------:R-:W-:Y:S05]  /*12e0*/  BRA `(.L_x_28) ;  /* 0xfffffff000447947 */ /* 0x000fea000383ffff */
.L_x_10:
[----:B------:R-:W-:Y:S01]  /*12f0*/  BSSY B0, `(.L_x_29) ;  /* 0x0000004000007945 */ /* 0x000fe20003800000 */
[----:B0-----:R-:W-:Y:S05]  /*1300*/  WARPSYNC.COLLECTIVE R15, `(.L_x_30) ;  /* 0x000000000f087348 */ /* 0x001fea0003c00000 */
[----:B------:R-:W-:Y:S01]  /*1310*/  NOP ;  /* 0x0000000000007918 */ /* 0x000fe20000000000 */
[----:B0-----:R-:W-:Y:S05]  /*1320*/  ENDCOLLECTIVE ;  /* 0x000000000000791b */ /* 0x001fea0003800000 */
.L_x_30:
[----:B------:R-:W-:Y:S05]  /*1330*/  BSYNC B0 ;  /* 0x0000000000007941 */ /* 0x000fea0003800000 */
.L_x_29:
[----:B------:R-:W-:Y:S05]  /*1340*/  BRA `(.L_x_31) ;  /* 0xfffffff400407947 */ /* 0x000fea000383ffff */
.L_x_12:
[----:B------:R-:W-:Y:S01]  /*1350*/  BSSY B0, `(.L_x_32) ;  /* 0x0000004000007945 */ /* 0x000fe20003800000 */
[----:B0-----:R-:W-:Y:S05]  /*1360*/  WARPSYNC.COLLECTIVE R15, `(.L_x_33) ;  /* 0x000000000f087348 */ /* 0x001fea0003c00000 */
[----:B------:R-:W-:Y:S01]  /*1370*/  NOP ;  /* 0x0000000000007918 */ /* 0x000fe20000000000 */
[----:B0-----:R-:W-:Y:S05]  /*1380*/  ENDCOLLECTIVE ;  /* 0x000000000000791b */ /* 0x001fea0003800000 */
.L_x_33:
[----:B------:R-:W-:Y:S05]  /*1390*/  BSYNC B0 ;  /* 0x0000000000007941 */ /* 0x000fea0003800000 */
.L_x_32:
[----:B------:R-:W-:Y:S05]  /*13a0*/  BRA `(.L_x_34) ;  /* 0xfffffff400447947 */ /* 0x000fea000383ffff */
.L_x_35:
[----:B------:R-:W-:-:S00]  /*13b0*/  BRA `(.L_x_35) ;  /* 0xfffffffc00fc7947 */ /* 0x000fc0000383ffff */
[----:B------:R-:W-:-:S00]  /*13c0*/  NOP ;  /* 0x0000000000007918 */ /* 0x000fc00000000000 */
        /* <DEDUP_REMOVED lines=11> */
.L_x_36:


//--------------------- .nv.global.init           --------------------------
	.section	.nv.global.init,"aw",@progbits
.nv.global.init:
	.type		$str,@object
	.size		$str,(.L_0 - $str)
$str:
        /*0000*/ 	.byte	0x76, 0x61, 0x6c, 0x69, 0x64, 0x3a, 0x25, 0x64, 0x20, 0x69, 0x6e, 0x64, 0x65, 0x78, 0x3a, 0x25
        /*0010*/ 	.byte	0x64, 0x0a, 0x00
.L_0:


//--------------------- .nv.shared.reserved.0     --------------------------
	.section	.nv.shared.reserved.0,"aw",@nobits
	.weak		__nv_reservedSMEM_offset_0_alias
	.size		__nv_reservedSMEM_offset_0_alias, 0, 64
	.other		__nv_reservedSMEM_offset_0_alias,@"STO_CUDA_RESERVED_SHARED STV_DEFAULT"
__nv_reservedSMEM_offset_0_alias:
	.zero		0
	.zero		64


//--------------------- .nv.constant0._Z5benesiiPcPiPViiS_S_ --------------------------
	.section	.nv.constant0._Z5benesiiPcPiPViiS_S_,"a",@progbits
	.sectionflags	@""
	.align	4
.nv.constant0._Z5benesiiPcPiPViiS_S_:
	.zero		952


//--------------------- SYMBOLS --------------------------

	.type		.nv.reservedSmem.offset0,@object
	.size		.nv.reservedSmem.offset0,0x4
	.type		vprintf,@function
